//
// Generated by NVIDIA NVVM Compiler
//
// Compiler Build ID: CL-36424714
// Cuda compilation tools, release 13.0, V13.0.88
// Based on NVVM 20.0.0
//

.version 9.0
.target sm_100
.address_size 64

	// .globl	_Z18JacobiSharedKernelPfS_
// _ZZ18JacobiSharedKernelPfS_E4tile has been demoted
.global .align 4 .b8 __cudart_i2opi_f[24] = {65, 144, 67, 60, 153, 149, 98, 219, 192, 221, 52, 245, 209, 87, 39, 252, 41, 21, 68, 78, 110, 131, 249, 162};

.visible .entry _Z18JacobiSharedKernelPfS_(
	.param .u64 .ptr .align 1 _Z18JacobiSharedKernelPfS__param_0,
	.param .u64 .ptr .align 1 _Z18JacobiSharedKernelPfS__param_1
)
{
	.local .align 4 .b8 	__local_depot0[28];
	.reg .b64 	%SP;
	.reg .b64 	%SPL;
	.reg .pred 	%p<30>;
	.reg .b32 	%r<62>;
	.reg .b32 	%f<75>;
	.reg .b64 	%rd<31>;
	.reg .b64 	%fd<3>;
	// demoted variable
	.shared .align 4 .b8 _ZZ18JacobiSharedKernelPfS_E4tile[1296];
	mov.u64 	%SPL, __local_depot0;
	ld.param.u64 	%rd11, [_Z18JacobiSharedKernelPfS__param_0];
	ld.param.u64 	%rd12, [_Z18JacobiSharedKernelPfS__param_1];
	cvta.to.global.u64 	%rd1, %rd12;
	add.u64 	%rd2, %SPL, 0;
	mov.u32 	%r1, %tid.x;
	mov.u32 	%r2, %tid.y;
	mov.u32 	%r26, %ctaid.x;
	mov.u32 	%r3, %ntid.x;
	mad.lo.s32 	%r4, %r26, %r3, %r1;
	mov.u32 	%r27, %ctaid.y;
	mov.u32 	%r5, %ntid.y;
	mad.lo.s32 	%r6, %r27, %r5, %r2;
	setp.lt.u32 	%p2, %r6, 100;
	setp.lt.s32 	%p3, %r4, 100;
	and.pred  	%p1, %p2, %p3;
	mov.u32 	%r28, _ZZ18JacobiSharedKernelPfS_E4tile;
	mad.lo.s32 	%r7, %r2, 72, %r28;
	not.pred 	%p4, %p1;
	@%p4 bra 	$L__BB0_9;
	mad.lo.s32 	%r8, %r6, 100, %r4;
	mul.wide.s32 	%rd14, %r8, 4;
	add.s64 	%rd3, %rd1, %rd14;
	ld.global.f32 	%f20, [%rd3];
	add.s32 	%r9, %r7, 72;
	shl.b32 	%r29, %r1, 2;
	add.s32 	%r10, %r9, %r29;
	st.shared.f32 	[%r10+4], %f20;
	setp.ne.s32 	%p5, %r1, 0;
	setp.lt.s32 	%p6, %r4, 1;
	or.pred  	%p7, %p5, %p6;
	@%p7 bra 	$L__BB0_3;
	add.s32 	%r30, %r8, -1;
	mul.wide.u32 	%rd15, %r30, 4;
	add.s64 	%rd16, %rd1, %rd15;
	ld.global.f32 	%f21, [%rd16];
	st.shared.f32 	[%r9], %f21;
$L__BB0_3:
	add.s32 	%r31, %r3, -1;
	setp.ne.s32 	%p8, %r1, %r31;
	setp.gt.s32 	%p9, %r4, 98;
	or.pred  	%p10, %p8, %p9;
	@%p10 bra 	$L__BB0_5;
	ld.global.f32 	%f22, [%rd3+4];
	st.shared.f32 	[%r10+8], %f22;
$L__BB0_5:
	setp.ne.s32 	%p11, %r2, 0;
	setp.eq.s32 	%p12, %r6, 0;
	or.pred  	%p13, %p11, %p12;
	@%p13 bra 	$L__BB0_7;
	ld.global.f32 	%f23, [%rd3+-400];
	add.s32 	%r34, %r28, %r29;
	st.shared.f32 	[%r34+4], %f23;
$L__BB0_7:
	add.s32 	%r35, %r5, -1;
	setp.ne.s32 	%p14, %r2, %r35;
	setp.gt.u32 	%p15, %r6, 98;
	or.pred  	%p16, %p14, %p15;
	@%p16 bra 	$L__BB0_9;
	ld.global.f32 	%f24, [%rd3+400];
	st.shared.f32 	[%r10+76], %f24;
$L__BB0_9:
	bar.sync 	0;
	@%p4 bra 	$L__BB0_29;
	add.s32 	%r36, %r6, 1;
	cvt.rn.f32.u32 	%f26, %r36;
	mul.f32 	%f1, %f26, 0f3C2237C3;
	setp.eq.s32 	%p18, %r6, 0;
	shl.b32 	%r37, %r1, 2;
	add.s32 	%r11, %r7, %r37;
	mov.f32 	%f70, 0f00000000;
	@%p18 bra 	$L__BB0_13;
	ld.shared.f32 	%f70, [%r11+4];
	setp.ne.s32 	%p19, %r6, 99;
	@%p19 bra 	$L__BB0_13;
	add.s32 	%r38, %r4, 1;
	cvt.rn.f32.s32 	%f27, %r38;
	mul.f32 	%f28, %f27, 0f3C2237C3;
	mul.f32 	%f29, %f28, 0f3E800000;
	sqrt.rn.f32 	%f71, %f29;
	bra.uni 	$L__BB0_14;
$L__BB0_13:
	ld.shared.f32 	%f71, [%r11+148];
$L__BB0_14:
	setp.ne.s32 	%p20, %r4, 0;
	@%p20 bra 	$L__BB0_24;
	mul.f32 	%f30, %f1, 0f417B3334;
	mul.f32 	%f8, %f30, 0f3E800000;
	mul.f32 	%f31, %f8, 0f3F22F983;
	cvt.rni.s32.f32 	%r61, %f31;
	cvt.rn.f32.s32 	%f32, %r61;
	fma.rn.f32 	%f33, %f32, 0fBFC90FDA, %f8;
	fma.rn.f32 	%f34, %f32, 0fB3A22168, %f33;
	fma.rn.f32 	%f72, %f32, 0fA7C234C5, %f34;
	abs.f32 	%f10, %f8;
	setp.ltu.f32 	%p21, %f10, 0f47CE4780;
	@%p21 bra 	$L__BB0_23;
	setp.neu.f32 	%p22, %f10, 0f7F800000;
	@%p22 bra 	$L__BB0_18;
	mov.f32 	%f37, 0f00000000;
	mul.rn.f32 	%f72, %f8, %f37;
	mov.b32 	%r61, 0;
	bra.uni 	$L__BB0_23;
$L__BB0_18:
	mov.b32 	%r13, %f8;
	shl.b32 	%r40, %r13, 8;
	or.b32  	%r14, %r40, -2147483648;
	mov.b64 	%rd30, 0;
	mov.b32 	%r58, 0;
	mov.u64 	%rd28, __cudart_i2opi_f;
	mov.u64 	%rd29, %rd2;
$L__BB0_19:
	.pragma "nounroll";
	ld.global.nc.u32 	%r41, [%rd28];
	mad.wide.u32 	%rd19, %r41, %r14, %rd30;
	shr.u64 	%rd30, %rd19, 32;
	st.local.u32 	[%rd29], %rd19;
	add.s32 	%r58, %r58, 1;
	add.s64 	%rd29, %rd29, 4;
	add.s64 	%rd28, %rd28, 4;
	setp.ne.s32 	%p23, %r58, 6;
	@%p23 bra 	$L__BB0_19;
	shr.u32 	%r42, %r13, 23;
	st.local.u32 	[%rd2+24], %rd30;
	and.b32  	%r17, %r42, 31;
	and.b32  	%r43, %r42, 224;
	add.s32 	%r44, %r43, -128;
	shr.u32 	%r45, %r44, 5;
	mul.wide.u32 	%rd20, %r45, 4;
	sub.s64 	%rd10, %rd2, %rd20;
	ld.local.u32 	%r59, [%rd10+24];
	ld.local.u32 	%r60, [%rd10+20];
	setp.eq.s32 	%p24, %r17, 0;
	@%p24 bra 	$L__BB0_22;
	shf.l.wrap.b32 	%r59, %r60, %r59, %r17;
	ld.local.u32 	%r46, [%rd10+16];
	shf.l.wrap.b32 	%r60, %r46, %r60, %r17;
$L__BB0_22:
	shr.u32 	%r47, %r59, 30;
	shf.l.wrap.b32 	%r48, %r60, %r59, 2;
	shl.b32 	%r49, %r60, 2;
	shr.u32 	%r50, %r48, 31;
	add.s32 	%r61, %r50, %r47;
	shr.s32 	%r51, %r48, 31;
	xor.b32  	%r52, %r51, %r48;
	xor.b32  	%r53, %r51, %r49;
	cvt.u64.u32 	%rd21, %r52;
	shl.b64 	%rd22, %rd21, 32;
	cvt.u64.u32 	%rd23, %r53;
	or.b64  	%rd24, %rd22, %rd23;
	cvt.rn.f64.s64 	%fd1, %rd24;
	mul.f64 	%fd2, %fd1, 0d3BF921FB54442D19;
	cvt.rn.f32.f64 	%f35, %fd2;
	neg.f32 	%f36, %f35;
	setp.lt.s32 	%p25, %r48, 0;
	selp.f32 	%f72, %f36, %f35, %p25;
$L__BB0_23:
	mul.rn.f32 	%f38, %f72, %f72;
	and.b32  	%r55, %r61, 1;
	setp.eq.b32 	%p26, %r55, 1;
	selp.f32 	%f39, 0f3F800000, %f72, %p26;
	fma.rn.f32 	%f40, %f38, %f39, 0f00000000;
	fma.rn.f32 	%f41, %f38, 0f37CBAC00, 0fBAB607ED;
	selp.f32 	%f42, %f41, 0fB94D4153, %p26;
	selp.f32 	%f43, 0f3D2AAABB, 0f3C0885E4, %p26;
	fma.rn.f32 	%f44, %f42, %f38, %f43;
	selp.f32 	%f45, 0fBEFFFFFF, 0fBE2AAAA8, %p26;
	fma.rn.f32 	%f46, %f44, %f38, %f45;
	fma.rn.f32 	%f47, %f46, %f40, %f39;
	and.b32  	%r56, %r61, 2;
	setp.eq.s32 	%p27, %r56, 0;
	mov.f32 	%f48, 0f00000000;
	sub.f32 	%f49, %f48, %f47;
	selp.f32 	%f50, %f47, %f49, %p27;
	fma.rn.f32 	%f51, %f50, 0f3E99999A, 0f3F333333;
	mul.f32 	%f73, %f51, 0f42C80000;
	bra.uni 	$L__BB0_25;
$L__BB0_24:
	ld.shared.f32 	%f73, [%r11+72];
$L__BB0_25:
	setp.ne.s32 	%p28, %r4, 99;
	@%p28 bra 	$L__BB0_27;
	mul.f32 	%f52, %f1, 0f3E800000;
	abs.f32 	%f53, %f52;
	lg2.approx.f32 	%f54, %f53;
	mul.f32 	%f55, %f54, 0fBF2AAAAB;
	ex2.approx.ftz.f32 	%f56, %f55;
	mul.f32 	%f57, %f53, %f56;
	neg.f32 	%f58, %f57;
	mul.f32 	%f59, %f56, %f58;
	fma.rn.f32 	%f60, %f57, %f59, 0f3F800000;
	mul.f32 	%f61, %f60, 0f3EAAAAAB;
	fma.rn.f32 	%f62, %f57, %f61, %f57;
	add.f32 	%f63, %f52, %f52;
	setp.eq.f32 	%p29, %f63, %f52;
	selp.f32 	%f64, %f63, %f62, %p29;
	mul.f32 	%f74, %f64, 0f42C80000;
	bra.uni 	$L__BB0_28;
$L__BB0_27:
	ld.shared.f32 	%f74, [%r11+80];
$L__BB0_28:
	add.f32 	%f65, %f70, %f71;
	add.f32 	%f66, %f65, %f73;
	add.f32 	%f67, %f66, %f74;
	mul.f32 	%f68, %f67, 0f3E800000;
	mad.lo.s32 	%r57, %r6, 100, %r4;
	cvta.to.global.u64 	%rd25, %rd11;
	mul.wide.s32 	%rd26, %r57, 4;
	add.s64 	%rd27, %rd25, %rd26;
	st.global.f32 	[%rd27], %f68;
$L__BB0_29:
	ret;

}


// ===== COMPILED SASS (sm_100) =====

	.target	sm_100

	.elftype	@"ET_EXEC"


//--------------------- .note.nv.tkinfo           --------------------------
	.section	.note.nv.tkinfo,"",@"SHT_NOTE"
	.sectionflags	@"SHF_NOTE_NV_TKINFO"
	.tkinfo
        /*0018*/ 	.word	0x00000002
        /*0030*/ 	.string	""
        /*0030*/ 	.string	"ptxas"
        /*0030*/ 	.string	"Cuda compilation tools, release 13.0, V13.0.88"
        /*0030*/ 	.string	"Build cuda_13.0.r13.0/compiler.36424714_0"
        /*0030*/ 	.string	"-arch sm_100 -m 64 "



//--------------------- .note.nv.cuinfo           --------------------------
	.section	.note.nv.cuinfo,"",@"SHT_NOTE"
	.sectionflags	@"SHF_NOTE_NV_CUINFO"
        /*0018*/ 	.short	0x0002
        /*001a*/ 	.short	0x0064
        /*001c*/ 	.short	0x0082
	.zero		2


//--------------------- .nv.info                  --------------------------
	.section	.nv.info,"",@"SHT_CUDA_INFO"
	.align	4


	//----- nvinfo : EIATTR_REGCOUNT
	.align		4
        /*0000*/ 	.byte	0x04, 0x2f
        /*0002*/ 	.short	(.L_2 - .L_1)
	.align		4
.L_1:
        /*0004*/ 	.word	index@(_Z18JacobiSharedKernelPfS_)
        /*0008*/ 	.word	0x00000017


	//----- nvinfo : EIATTR_FRAME_SIZE
	.align		4
.L_2:
        /*000c*/ 	.byte	0x04, 0x11
        /*000e*/ 	.short	(.L_4 - .L_3)
	.align		4
.L_3:
        /*0010*/ 	.word	index@($__internal_0_$__cuda_sm20_sqrt_rn_f32_slowpath)
        /*0014*/ 	.word	0x00000000


	//----- nvinfo : EIATTR_FRAME_SIZE
	.align		4
.L_4:
        /*0018*/ 	.byte	0x04, 0x11
        /*001a*/ 	.short	(.L_6 - .L_5)
	.align		4
.L_5:
        /*001c*/ 	.word	index@(_Z18JacobiSharedKernelPfS_)
        /*0020*/ 	.word	0x00000000


	//----- nvinfo : EIATTR_MIN_STACK_SIZE
	.align		4
.L_6:
        /*0024*/ 	.byte	0x04, 0x12
        /*0026*/ 	.short	(.L_8 - .L_7)
	.align		4
.L_7:
        /*0028*/ 	.word	index@(_Z18JacobiSharedKernelPfS_)
        /*002c*/ 	.word	0x00000000
.L_8:


//--------------------- .nv.compat                --------------------------
	.section	.nv.compat,"",@"SHT_CUDA_COMPAT_INFO"
	.align	4
        /*0000*/ 	.byte	0x02, 0x09, 0x00, 0x00, 0x02, 0x02, 0x01, 0x00, 0x02, 0x05, 0x05, 0x00, 0x03, 0x07, 0x01, 0x01
        /*0010*/ 	.byte	0x02, 0x03, 0x00, 0x00, 0x02, 0x06, 0x01, 0x00, 0x04, 0x0b, 0x08, 0x00, 0x01, 0x00, 0x00, 0x00
        /*0020*/ 	.byte	0x00, 0x00, 0x00, 0x00


//--------------------- .nv.info._Z18JacobiSharedKernelPfS_ --------------------------
	.section	.nv.info._Z18JacobiSharedKernelPfS_,"",@"SHT_CUDA_INFO"
	.sectionflags	@""
	.align	4


	//----- nvinfo : EIATTR_CUDA_API_VERSION
	.align		4
        /*0000*/ 	.byte	0x04, 0x37
        /*0002*/ 	.short	(.L_10 - .L_9)
.L_9:
        /*0004*/ 	.word	0x00000082


	//----- nvinfo : EIATTR_KPARAM_INFO
	.align		4
.L_10:
        /*0008*/ 	.byte	0x04, 0x17
        /*000a*/ 	.short	(.L_12 - .L_11)
.L_11:
        /*000c*/ 	.word	0x00000000
        /*0010*/ 	.short	0x0001
        /*0012*/ 	.short	0x0008
        /*0014*/ 	.byte	0x00, 0xf5, 0x21, 0x00


	//----- nvinfo : EIATTR_KPARAM_INFO
	.align		4
.L_12:
        /*0018*/ 	.byte	0x04, 0x17
        /*001a*/ 	.short	(.L_14 - .L_13)
.L_13:
        /*001c*/ 	.word	0x00000000
        /*0020*/ 	.short	0x0000
        /*0022*/ 	.short	0x0000
        /*0024*/ 	.byte	0x00, 0xf5, 0x21, 0x00


	//----- nvinfo : EIATTR_SPARSE_MMA_MASK
	.align		4
.L_14:
        /*0028*/ 	.byte	0x03, 0x50
        /*002a*/ 	.short	0x0000


	//----- nvinfo : EIATTR_MAXREG_COUNT
	.align		4
        /*002c*/ 	.byte	0x03, 0x1b
        /*002e*/ 	.short	0x00ff


	//----- nvinfo : EIATTR_NUM_BARRIERS
	.align		4
        /*0030*/ 	.byte	0x02, 0x4c
        /*0032*/ 	.byte	0x01
	.zero		1


	//----- nvinfo : EIATTR_MERCURY_ISA_VERSION
	.align		4
        /*0034*/ 	.byte	0x03, 0x5f
        /*0036*/ 	.short	0x0101


	//----- nvinfo : EIATTR_VRC_CTA_INIT_COUNT
	.align		4
        /*0038*/ 	.byte	0x02, 0x4a
	.zero		1
	.zero		1


	//----- nvinfo : EIATTR_EXIT_INSTR_OFFSETS
	.align		4
        /*003c*/ 	.byte	0x04, 0x1c
        /*003e*/ 	.short	(.L_16 - .L_15)


	//   ....[0]....
.L_15:
        /*0040*/ 	.word	0x000002f0


	//   ....[1]....
        /*0044*/ 	.word	0x00000ef0


	//----- nvinfo : EIATTR_CRS_STACK_SIZE
	.align		4
.L_16:
        /*0048*/ 	.byte	0x04, 0x1e
        /*004a*/ 	.short	(.L_18 - .L_17)
.L_17:
        /*004c*/ 	.word	0x00000000


	//----- nvinfo : EIATTR_CBANK_PARAM_SIZE
	.align		4
.L_18:
        /*0050*/ 	.byte	0x03, 0x19
        /*0052*/ 	.short	0x0010


	//----- nvinfo : EIATTR_PARAM_CBANK
	.align		4
        /*0054*/ 	.byte	0x04, 0x0a
        /*0056*/ 	.short	(.L_20 - .L_19)
	.align		4
.L_19:
        /*0058*/ 	.word	index@(.nv.constant0._Z18JacobiSharedKernelPfS_)
        /*005c*/ 	.short	0x0380
        /*005e*/ 	.short	0x0010


	//----- nvinfo : EIATTR_SW_WAR
	.align		4
.L_20:
        /*0060*/ 	.byte	0x04, 0x36
        /*0062*/ 	.short	(.L_22 - .L_21)
.L_21:
        /*0064*/ 	.word	0x00000008
.L_22:


//--------------------- .nv.callgraph             --------------------------
	.section	.nv.callgraph,"",@"SHT_CUDA_CALLGRAPH"
	.align	4
	.sectionentsize	8
	.align		4
        /*0000*/ 	.word	0x00000000
	.align		4
        /*0004*/ 	.word	0xffffffff
	.align		4
        /*0008*/ 	.word	0x00000000
	.align		4
        /*000c*/ 	.word	0xfffffffe
	.align		4
        /*0010*/ 	.word	0x00000000
	.align		4
        /*0014*/ 	.word	0xfffffffd
	.align		4
        /*0018*/ 	.word	0x00000000
	.align		4
        /*001c*/ 	.word	0xfffffffc


//--------------------- .nv.constant4             --------------------------
	.section	.nv.constant4,"a",@progbits
	.align	8
	.align		8
.nv.constant4:
        /*0000*/ 	.dword	__cudart_i2opi_f


//--------------------- .text._Z18JacobiSharedKernelPfS_ --------------------------
	.section	.text._Z18JacobiSharedKernelPfS_,"ax",@progbits
	.align	128
        .global         _Z18JacobiSharedKernelPfS_
        .type           _Z18JacobiSharedKernelPfS_,@function
        .size           _Z18JacobiSharedKernelPfS_,(.L_x_22 - _Z18JacobiSharedKernelPfS_)
        .other          _Z18JacobiSharedKernelPfS_,@"STO_CUDA_ENTRY STV_DEFAULT"
_Z18JacobiSharedKernelPfS_:
.text._Z18JacobiSharedKernelPfS_:
[----:B------:R-:W-:Y:S01]  /*0000*/  LDC R1, c[0x0][0x37c] ;  /* 0x0000df00ff017b82 */ /* 0x000fe20000000800 */
[----:B------:R-:W0:Y:S07]  /*0010*/  S2R R13, SR_TID.X ;  /* 0x00000000000d7919 */ /* 0x000e2e0000002100 */
[----:B------:R-:W0:Y:S01]  /*0020*/  S2UR UR4, SR_CTAID.X ;  /* 0x00000000000479c3 */ /* 0x000e220000002500 */
[----:B------:R-:W-:Y:S01]  /*0030*/  MOV R0, 0x400 ;  /* 0x0000040000007802 */ /* 0x000fe20000000f00 */
[----:B------:R-:W1:Y:S01]  /*0040*/  LDCU.64 UR6, c[0x0][0x358] ;  /* 0x00006b00ff0677ac */ /* 0x000e620008000a00 */
[----:B------:R-:W2:Y:S01]  /*0050*/  S2R R10, SR_TID.Y ;  /* 0x00000000000a7919 */ /* 0x000ea20000002200 */
[----:B------:R-:W-:Y:S01]  /*0060*/  BSSY.RECONVERGENT B0, `(.L_x_0) ;  /* 0x0000027000007945 */ /* 0x000fe20003800200 */
[----:B------:R-:W3:Y:S03]  /*0070*/  S2R R5, SR_CgaCtaId ;  /* 0x0000000000057919 */ /* 0x000ee60000008800 */
[----:B------:R-:W0:Y:S08]  /*0080*/  LDC R4, c[0x0][0x360] ;  /* 0x0000d800ff047b82 */ /* 0x000e300000000800 */
[----:B------:R-:W4:Y:S08]  /*0090*/  S2UR UR5, SR_CTAID.Y ;  /* 0x00000000000579c3 */ /* 0x000f300000002600 */
[----:B------:R-:W4:Y:S01]  /*00a0*/  LDC R9, c[0x0][0x364] ;  /* 0x0000d900ff097b82 */ /* 0x000f220000000800 */
[----:B0-----:R-:W-:-:S05]  /*00b0*/  IMAD R2, R4, UR4, R13 ;  /* 0x0000000404027c24 */ /* 0x001fca000f8e020d */
[----:B------:R-:W-:Y:S02]  /*00c0*/  ISETP.GE.AND P0, PT, R2, 0x64, PT ;  /* 0x000000640200780c */ /* 0x000fe40003f06270 */
[----:B---3--:R-:W-:-:S05]  /*00d0*/  LEA R0, R5, R0, 0x18 ;  /* 0x0000000005007211 */ /* 0x008fca00078ec0ff */
[----:B--2---:R-:W-:Y:S02]  /*00e0*/  IMAD R8, R10, 0x48, R0 ;  /* 0x000000480a087824 */ /* 0x004fe400078e0200 */
[----:B----4-:R-:W-:-:S05]  /*00f0*/  IMAD R3, R9, UR5, R10 ;  /* 0x0000000509037c24 */ /* 0x010fca000f8e020a */
[----:B------:R-:W-:-:S13]  /*0100*/  ISETP.LT.U32.AND P0, PT, R3, 0x64, !P0 ;  /* 0x000000640300780c */ /* 0x000fda0004701070 */
[----:B-1----:R-:W-:Y:S05]  /*0110*/  @!P0 BRA `(.L_x_1) ;  /* 0x00000000006c8947 */ /* 0x002fea0003800000 */
[----:B------:R-:W0:Y:S01]  /*0120*/  LDC.64 R6, c[0x0][0x388] ;  /* 0x0000e200ff067b82 */ /* 0x000e220000000a00 */
[----:B------:R-:W-:Y:S01]  /*0130*/  ISETP.GE.AND P1, PT, R2, 0x1, PT ;  /* 0x000000010200780c */ /* 0x000fe20003f26270 */
[----:B------:R-:W-:Y:S01]  /*0140*/  VIADD R4, R4, 0xffffffff ;  /* 0xffffffff04047836 */ /* 0x000fe20000000000 */
[----:B------:R-:W-:Y:S01]  /*0150*/  ISETP.GT.AND P2, PT, R2, 0x62, PT ;  /* 0x000000620200780c */ /* 0x000fe20003f44270 */
[----:B------:R-:W-:Y:S01]  /*0160*/  VIADD R9, R9, 0xffffffff ;  /* 0xffffffff09097836 */ /* 0x000fe20000000000 */
[----:B------:R-:W-:Y:S01]  /*0170*/  ISETP.NE.OR P1, PT, R13, RZ, !P1 ;  /* 0x000000ff0d00720c */ /* 0x000fe20004f25670 */
[C---:B------:R-:W-:Y:S01]  /*0180*/  IMAD R5, R3.reuse, 0x64, R2 ;  /* 0x0000006403057824 */ /* 0x040fe200078e0202 */
[C---:B------:R-:W-:Y:S02]  /*0190*/  ISETP.GT.U32.AND P3, PT, R3.reuse, 0x62, PT ;  /* 0x000000620300780c */ /* 0x040fe40003f64070 */
[----:B------:R-:W-:Y:S02]  /*01a0*/  ISETP.NE.AND P5, PT, R3, RZ, PT ;  /* 0x000000ff0300720c */ /* 0x000fe40003fa5270 */
[----:B------:R-:W-:-:S02]  /*01b0*/  ISETP.NE.OR P2, PT, R13, R4, P2 ;  /* 0x000000040d00720c */ /* 0x000fc40001745670 */
[C---:B------:R-:W-:Y:S02]  /*01c0*/  ISETP.NE.OR P4, PT, R10.reuse, R9, P3 ;  /* 0x000000090a00720c */ /* 0x040fe40001f85670 */
[----:B------:R-:W-:-:S03]  /*01d0*/  ISETP.NE.OR P3, PT, R10, RZ, !P5 ;  /* 0x000000ff0a00720c */ /* 0x000fc60006f65670 */
[C---:B------:R-:W-:Y:S01]  /*01e0*/  @!P1 IADD3 R9, PT, PT, R5.reuse, -0x1, RZ ;  /* 0xffffffff05099810 */ /* 0x040fe20007ffe0ff */
[----:B0-----:R-:W-:-:S04]  /*01f0*/  IMAD.WIDE R4, R5, 0x4, R6 ;  /* 0x0000000405047825 */ /* 0x001fc800078e0206 */
[----:B------:R-:W-:Y:S01]  /*0200*/  @!P1 IMAD.WIDE.U32 R6, R9, 0x4, R6 ;  /* 0x0000000409069825 */ /* 0x000fe200078e0006 */
[----:B------:R-:W2:Y:S04]  /*0210*/  @!P2 LDG.E R10, desc[UR6][R4.64+0x4] ;  /* 0x00000406040aa981 */ /* 0x000ea8000c1e1900 */
[----:B------:R-:W3:Y:S04]  /*0220*/  LDG.E R9, desc[UR6][R4.64] ;  /* 0x0000000604097981 */ /* 0x000ee8000c1e1900 */
[----:B------:R-:W4:Y:S04]  /*0230*/  @!P1 LDG.E R7, desc[UR6][R6.64] ;  /* 0x0000000606079981 */ /* 0x000f28000c1e1900 */
[----:B------:R-:W5:Y:S04]  /*0240*/  @!P3 LDG.E R11, desc[UR6][R4.64+-0x190] ;  /* 0xfffe7006040bb981 */ /* 0x000f68000c1e1900 */
[----:B------:R-:W5:Y:S01]  /*0250*/  @!P4 LDG.E R12, desc[UR6][R4.64+0x190] ;  /* 0x00019006040cc981 */ /* 0x000f62000c1e1900 */
[----:B------:R-:W-:-:S02]  /*0260*/  IMAD R15, R13, 0x4, R8 ;  /* 0x000000040d0f7824 */ /* 0x000fc400078e0208 */
[----:B------:R-:W-:-:S03]  /*0270*/  @!P3 IMAD R0, R13, 0x4, R0 ;  /* 0x000000040d00b824 */ /* 0x000fc600078e0200 */
[----:B---3--:R0:W-:Y:S04]  /*0280*/  STS [R15+0x4c], R9 ;  /* 0x00004c090f007388 */ /* 0x0081e80000000800 */
[----:B----4-:R0:W-:Y:S04]  /*0290*/  @!P1 STS [R8+0x48], R7 ;  /* 0x0000480708009388 */ /* 0x0101e80000000800 */
[----:B--2---:R0:W-:Y:S04]  /*02a0*/  @!P2 STS [R15+0x50], R10 ;  /* 0x0000500a0f00a388 */ /* 0x0041e80000000800 */
[----:B-----5:R0:W-:Y:S04]  /*02b0*/  @!P3 STS [R0+0x4], R11 ;  /* 0x0000040b0000b388 */ /* 0x0201e80000000800 */
[----:B------:R0:W-:Y:S02]  /*02c0*/  @!P4 STS [R15+0x94], R12 ;  /* 0x0000940c0f00c388 */ /* 0x0001e40000000800 */
.L_x_1:
[----:B------:R-:W-:Y:S05]  /*02d0*/  BSYNC.RECONVERGENT B0 ;  /* 0x0000000000007941 */ /* 0x000fea0003800200 */
.L_x_0:
[----:B------:R-:W-:Y:S06]  /*02e0*/  BAR.SYNC.DEFER_BLOCKING 0x0 ;  /* 0x0000000000007b1d */ /* 0x000fec0000010000 */
[----:B------:R-:W-:Y:S05]  /*02f0*/  @!P0 EXIT ;  /* 0x000000000000894d */ /* 0x000fea0003800000 */
[C---:B------:R-:W-:Y:S01]  /*0300*/  ISETP.NE.AND P0, PT, R3.reuse, RZ, PT ;  /* 0x000000ff0300720c */ /* 0x040fe20003f05270 */
[----:B------:R-:W-:Y:S01]  /*0310*/  BSSY.RECONVERGENT B1, `(.L_x_2) ;  /* 0x000001f000017945 */ /* 0x000fe20003800200 */
[----:B0-----:R-:W-:-:S03]  /*0320*/  IADD3 R0, PT, PT, R3, 0x1, RZ ;  /* 0x0000000103007810 */ /* 0x001fc60007ffe0ff */
[----:B------:R-:W-:Y:S01]  /*0330*/  BSSY.RELIABLE B0, `(.L_x_3) ;  /* 0x000001b000007945 */ /* 0x000fe20003800100 */
[----:B------:R-:W-:Y:S01]  /*0340*/  IMAD R5, R13, 0x4, R8 ;  /* 0x000000040d057824 */ /* 0x000fe200078e0208 */
[----:B------:R-:W-:Y:S01]  /*0350*/  I2FP.F32.U32 R0, R0 ;  /* 0x0000000000007245 */ /* 0x000fe20000201000 */
[----:B------:R-:W-:-:S04]  /*0360*/  IMAD.MOV.U32 R4, RZ, RZ, RZ ;  /* 0x000000ffff047224 */ /* 0x000fc800078e00ff */
[----:B------:R-:W-:Y:S01]  /*0370*/  FMUL R6, R0, 0.0099009899422526359558 ;  /* 0x3c2237c300067820 */ /* 0x000fe20000400000 */
[----:B------:R-:W-:Y:S06]  /*0380*/  @!P0 BRA `(.L_x_4) ;  /* 0x0000000000548947 */ /* 0x000fec0003800000 */
[----:B------:R0:W1:Y:S01]  /*0390*/  LDS R4, [R5+0x4] ;  /* 0x0000040005047984 */ /* 0x0000620000000800 */
[----:B------:R-:W-:-:S13]  /*03a0*/  ISETP.NE.AND P0, PT, R3, 0x63, PT ;  /* 0x000000630300780c */ /* 0x000fda0003f05270 */
[----:B------:R-:W-:Y:S05]  /*03b0*/  @!P0 BREAK.RELIABLE B0 ;  /* 0x0000000000008942 */ /* 0x000fea0003800100 */
[----:B0-----:R-:W-:Y:S05]  /*03c0*/  @P0 BRA `(.L_x_4) ;  /* 0x0000000000440947 */ /* 0x001fea0003800000 */
[----:B------:R-:W-:Y:S01]  /*03d0*/  IADD3 R0, PT, PT, R2, 0x1, RZ ;  /* 0x0000000102007810 */ /* 0x000fe20007ffe0ff */
[----:B------:R-:W-:Y:S03]  /*03e0*/  BSSY.RECONVERGENT B2, `(.L_x_5) ;  /* 0x000000e000027945 */ /* 0x000fe60003800200 */
[----:B------:R-:W-:-:S05]  /*03f0*/  I2FP.F32.S32 R0, R0 ;  /* 0x0000000000007245 */ /* 0x000fca0000201400 */
[----:B------:R-:W-:-:S04]  /*0400*/  FMUL.D4 R0, R0, 0.0099009899422526359558 ;  /* 0x3c2237c300007820 */ /* 0x000fc80000200000 */
[----:B------:R-:W-:Y:S01]  /*0410*/  VIADD R8, R0, 0xf3000000 ;  /* 0xf300000000087836 */ /* 0x000fe20000000000 */
[----:B------:R0:W2:Y:S04]  /*0420*/  MUFU.RSQ R7, R0 ;  /* 0x0000000000077308 */ /* 0x0000a80000001400 */
[----:B------:R-:W-:-:S13]  /*0430*/  ISETP.GT.U32.AND P0, PT, R8, 0x727fffff, PT ;  /* 0x727fffff0800780c */ /* 0x000fda0003f04070 */
[----:B0-2---:R-:W-:Y:S05]  /*0440*/  @!P0 BRA `(.L_x_6) ;  /* 0x00000000000c8947 */ /* 0x005fea0003800000 */
[----:B------:R-:W-:-:S07]  /*0450*/  MOV R12, 0x470 ;  /* 0x00000470000c7802 */ /* 0x000fce0000000f00 */
[----:B-1----:R-:W-:Y:S05]  /*0460*/  CALL.REL.NOINC `($__internal_0_$__cuda_sm20_sqrt_rn_f32_slowpath) ;  /* 0x0000000800a47944 */ /* 0x002fea0003c00000 */
[----:B------:R-:W-:Y:S05]  /*0470*/  BRA `(.L_x_7) ;  /* 0x0000000000107947 */ /* 0x000fea0003800000 */
.L_x_6:
[----:B------:R-:W-:Y:S01]  /*0480*/  FMUL.FTZ R9, R0, R7 ;  /* 0x0000000700097220 */ /* 0x000fe20000410000 */
[----:B------:R-:W-:-:S03]  /*0490*/  FMUL.FTZ R7, R7, 0.5 ;  /* 0x3f00000007077820 */ /* 0x000fc60000410000 */
[----:B------:R-:W-:-:S04]  /*04a0*/  FFMA R0, -R9, R9, R0 ;  /* 0x0000000909007223 */ /* 0x000fc80000000100 */
[----:B------:R-:W-:-:S07]  /*04b0*/  FFMA R7, R0, R7, R9 ;  /* 0x0000000700077223 */ /* 0x000fce0000000009 */
.L_x_7:
[----:B------:R-:W-:Y:S05]  /*04c0*/  BSYNC.RECONVERGENT B2 ;  /* 0x0000000000027941 */ /* 0x000fea0003800200 */
.L_x_5:
[----:B------:R-:W-:Y:S05]  /*04d0*/  BRA `(.L_x_8) ;  /* 0x0000000000087947 */ /* 0x000fea0003800000 */
.L_x_4:
[----:B------:R-:W-:Y:S05]  /*04e0*/  BSYNC.RELIABLE B0 ;  /* 0x0000000000007941 */ /* 0x000fea0003800100 */
.L_x_3:
[----:B------:R0:W2:Y:S02]  /*04f0*/  LDS R7, [R5+0x94] ;  /* 0x0000940005077984 */ /* 0x0000a40000000800 */
.L_x_8:
[----:B------:R-:W-:Y:S05]  /*0500*/  BSYNC.RECONVERGENT B1 ;  /* 0x0000000000017941 */ /* 0x000fea0003800200 */
.L_x_2:
[----:B------:R-:W-:Y:S05]  /*0510*/  WARPSYNC.ALL ;  /* 0x0000000000007948 */ /* 0x000fea0003800000 */
[----:B------:R-:W-:Y:S01]  /*0520*/  ISETP.NE.AND P0, PT, R2, RZ, PT ;  /* 0x000000ff0200720c */ /* 0x000fe20003f05270 */
[----:B------:R-:W-:-:S12]  /*0530*/  BSSY.RECONVERGENT B1, `(.L_x_9) ;  /* 0x000007d000017945 */ /* 0x000fd80003800200 */
[----:B------:R-:W-:Y:S05]  /*0540*/  @P0 BRA `(.L_x_10) ;  /* 0x0000000400e80947 */ /* 0x000fea0003800000 */
[----:B------:R-:W-:Y:S01]  /*0550*/  FMUL.D4 R13, R6, 15.700000762939453125 ;  /* 0x417b3334060d7820 */ /* 0x000fe20000200000 */
[----:B------:R-:W-:Y:S03]  /*0560*/  BSSY.RECONVERGENT B2, `(.L_x_11) ;  /* 0x0000063000027945 */ /* 0x000fe60003800200 */
[C---:B------:R-:W-:Y:S01]  /*0570*/  FMUL R0, R13.reuse, 0.63661974668502807617 ;  /* 0x3f22f9830d007820 */ /* 0x040fe20000400000 */
[----:B------:R-:W-:-:S05]  /*0580*/  FSETP.GE.AND P0, PT, |R13|, 105615, PT ;  /* 0x47ce47800d00780b */ /* 0x000fca0003f06200 */
[----:B------:R-:W3:Y:S02]  /*0590*/  F2I.NTZ R0, R0 ;  /* 0x0000000000007305 */ /* 0x000ee40000203100 */
[----:B---3--:R-:W-:-:S05]  /*05a0*/  I2FP.F32.S32 R8, R0 ;  /* 0x0000000000087245 */ /* 0x008fca0000201400 */
[----:B------:R-:W-:-:S04]  /*05b0*/  FFMA R9, R8, -1.5707962512969970703, R13 ;  /* 0xbfc90fda08097823 */ /* 0x000fc8000000000d */
[----:B------:R-:W-:-:S04]  /*05c0*/  FFMA R9, R8, -7.5497894158615963534e-08, R9 ;  /* 0xb3a2216808097823 */ /* 0x000fc80000000009 */
[----:B------:R-:W-:Y:S01]  /*05d0*/  FFMA R8, R8, -5.3903029534742383927e-15, R9 ;  /* 0xa7c234c508087823 */ /* 0x000fe20000000009 */
[----:B------:R-:W-:Y:S06]  /*05e0*/  @!P0 BRA `(.L_x_12) ;  /* 0x0000000400688947 */ /* 0x000fec0003800000 */
[----:B------:R-:W-:-:S13]  /*05f0*/  FSETP.NEU.AND P0, PT, |R13|, +INF , PT ;  /* 0x7f8000000d00780b */ /* 0x000fda0003f0d200 */
[----:B------:R-:W-:Y:S01]  /*0600*/  @!P0 FMUL R8, RZ, R13 ;  /* 0x0000000dff088220 */ /* 0x000fe20000400000 */
[----:B------:R-:W-:Y:S01]  /*0610*/  @!P0 IMAD.MOV.U32 R0, RZ, RZ, RZ ;  /* 0x000000ffff008224 */ /* 0x000fe200078e00ff */
[----:B------:R-:W-:Y:S06]  /*0620*/  @!P0 BRA `(.L_x_12) ;  /* 0x0000000400588947 */ /* 0x000fec0003800000 */
[----:B------:R-:W-:Y:S01]  /*0630*/  SHF.L.U32 R8, R13, 0x8, RZ ;  /* 0x000000080d087819 */ /* 0x000fe200000006ff */
[----:B------:R-:W-:Y:S01]  /*0640*/  IMAD.MOV.U32 R0, RZ, RZ, RZ ;  /* 0x000000ffff007224 */ /* 0x000fe200078e00ff */
[----:B------:R-:W3:Y:S01]  /*0650*/  LDCU.64 UR8, c[0x4][URZ] ;  /* 0x01000000ff0877ac */ /* 0x000ee20008000a00 */
[----:B------:R-:W-:Y:S01]  /*0660*/  IMAD.MOV.U32 R20, RZ, RZ, RZ ;  /* 0x000000ffff147224 */ /* 0x000fe200078e00ff */
[----:B------:R-:W-:Y:S01]  /*0670*/  LOP3.LUT R14, R8, 0x80000000, RZ, 0xfc, !PT ;  /* 0x80000000080e7812 */ /* 0x000fe200078efcff */
[----:B------:R-:W-:Y:S01]  /*0680*/  UMOV UR5, URZ ;  /* 0x000000ff00057c82 */ /* 0x000fe20008000000 */
[----:B------:R-:W-:-:S05]  /*0690*/  UMOV UR4, URZ ;  /* 0x000000ff00047c82 */ /* 0x000fca0008000000 */
.L_x_13:
[----:B---3--:R-:W-:Y:S01]  /*06a0*/  IMAD.U32 R9, RZ, RZ, UR9 ;  /* 0x00000009ff097e24 */ /* 0x008fe2000f8e00ff */
[----:B------:R-:W-:-:S05]  /*06b0*/  MOV R8, UR8 ;  /* 0x0000000800087c02 */ /* 0x000fca0008000f00 */
[----:B------:R-:W3:Y:S01]  /*06c0*/  LDG.E.CONSTANT R9, desc[UR6][R8.64] ;  /* 0x0000000608097981 */ /* 0x000ee2000c1e9900 */
[----:B------:R-:W-:Y:S01]  /*06d0*/  UIADD3 UR4, UPT, UPT, UR4, 0x1, URZ ;  /* 0x0000000104047890 */ /* 0x000fe2000fffe0ff */
[C---:B------:R-:W-:Y:S01]  /*06e0*/  ISETP.EQ.AND P0, PT, R20.reuse, RZ, PT ;  /* 0x000000ff1400720c */ /* 0x040fe20003f02270 */
[----:B------:R-:W-:Y:S01]  /*06f0*/  UIADD3 UR8, UP1, UPT, UR8, 0x4, URZ ;  /* 0x0000000408087890 */ /* 0x000fe2000ff3e0ff */
[C---:B------:R-:W-:Y:S01]  /*0700*/  ISETP.EQ.AND P1, PT, R20.reuse, 0x4, PT ;  /* 0x000000041400780c */ /* 0x040fe20003f22270 */
[----:B------:R-:W-:Y:S01]  /*0710*/  UISETP.NE.AND UP0, UPT, UR4, 0x6, UPT ;  /* 0x000000060400788c */ /* 0x000fe2000bf05270 */
[C---:B------:R-:W-:Y:S01]  /*0720*/  ISETP.EQ.AND P2, PT, R20.reuse, 0x8, PT ;  /* 0x000000081400780c */ /* 0x040fe20003f42270 */
[----:B------:R-:W-:Y:S01]  /*0730*/  UIADD3.X UR9, UPT, UPT, URZ, UR9, URZ, UP1, !UPT ;  /* 0x00000009ff097290 */ /* 0x000fe20008ffe4ff */
[C---:B------:R-:W-:Y:S02]  /*0740*/  ISETP.EQ.AND P3, PT, R20.reuse, 0xc, PT ;  /* 0x0000000c1400780c */ /* 0x040fe40003f62270 */
[----:B------:R-:W-:-:S02]  /*0750*/  ISETP.EQ.AND P4, PT, R20, 0x10, PT ;  /* 0x000000101400780c */ /* 0x000fc40003f82270 */
[C---:B------:R-:W-:Y:S01]  /*0760*/  ISETP.EQ.AND P5, PT, R20.reuse, 0x14, PT ;  /* 0x000000141400780c */ /* 0x040fe20003fa2270 */
[----:B------:R-:W-:Y:S02]  /*0770*/  VIADD R20, R20, 0x4 ;  /* 0x0000000414147836 */ /* 0x000fe40000000000 */
[----:B---3--:R-:W-:-:S03]  /*0780*/  IMAD.WIDE.U32 R10, R9, R14, RZ ;  /* 0x0000000e090a7225 */ /* 0x008fc600078e00ff */
[----:B------:R-:W-:-:S04]  /*0790*/  IADD3 R10, P6, PT, R10, R0, RZ ;  /* 0x000000000a0a7210 */ /* 0x000fc80007fde0ff */
[----:B------:R-:W-:Y:S01]  /*07a0*/  IADD3.X R0, PT, PT, R11, UR5, RZ, P6, !PT ;  /* 0x000000050b007c10 */ /* 0x000fe2000b7fe4ff */
[--C-:B------:R-:W-:Y:S01]  /*07b0*/  @P0 IMAD.MOV.U32 R12, RZ, RZ, R10.reuse ;  /* 0x000000ffff0c0224 */ /* 0x100fe200078e000a */
[-C--:B------:R-:W-:Y:S01]  /*07c0*/  @P1 MOV R16, R10.reuse ;  /* 0x0000000a00101202 */ /* 0x080fe20000000f00 */
[--C-:B------:R-:W-:Y:S01]  /*07d0*/  @P2 IMAD.MOV.U32 R17, RZ, RZ, R10.reuse ;  /* 0x000000ffff112224 */ /* 0x100fe200078e000a */
[----:B------:R-:W-:Y:S01]  /*07e0*/  @P4 MOV R19, R10 ;  /* 0x0000000a00134202 */ /* 0x000fe20000000f00 */
[--C-:B------:R-:W-:Y:S02]  /*07f0*/  @P3 IMAD.MOV.U32 R18, RZ, RZ, R10.reuse ;  /* 0x000000ffff123224 */ /* 0x100fe400078e000a */
[----:B------:R-:W-:Y:S01]  /*0800*/  @P5 IMAD.MOV.U32 R15, RZ, RZ, R10 ;  /* 0x000000ffff0f5224 */ /* 0x000fe200078e000a */
[----:B------:R-:W-:Y:S06]  /*0810*/  BRA.U UP0, `(.L_x_13) ;  /* 0xfffffffd00a07547 */ /* 0x000fec000b83ffff */
[----:B------:R-:W-:Y:S01]  /*0820*/  SHF.R.U32.HI R13, RZ, 0x17, R13 ;  /* 0x00000017ff0d7819 */ /* 0x000fe2000001160d */
[----:B------:R-:W-:Y:S03]  /*0830*/  BSSY.RECONVERGENT B3, `(.L_x_14) ;  /* 0x0000027000037945 */ /* 0x000fe60003800200 */
[C---:B------:R-:W-:Y:S02]  /*0840*/  LOP3.LUT R8, R13.reuse, 0xe0, RZ, 0xc0, !PT ;  /* 0x000000e00d087812 */ /* 0x040fe400078ec0ff */
[----:B------:R-:W-:Y:S02]  /*0850*/  LOP3.LUT P6, RZ, R13, 0x1f, RZ, 0xc0, !PT ;  /* 0x0000001f0dff7812 */ /* 0x000fe400078cc0ff */
[----:B------:R-:W-:-:S04]  /*0860*/  IADD3 R8, PT, PT, R8, -0x80, RZ ;  /* 0xffffff8008087810 */ /* 0x000fc80007ffe0ff */
[----:B------:R-:W-:-:S05]  /*0870*/  SHF.R.U32.HI R8, RZ, 0x5, R8 ;  /* 0x00000005ff087819 */ /* 0x000fca0000011608 */
[----:B------:R-:W-:-:S05]  /*0880*/  IMAD.U32 R10, R8, -0x4, RZ ;  /* 0xfffffffc080a7824 */ /* 0x000fca00078e00ff */
[C---:B------:R-:W-:Y:S02]  /*0890*/  ISETP.EQ.AND P3, PT, R10.reuse, -0x18, PT ;  /* 0xffffffe80a00780c */ /* 0x040fe40003f62270 */
[C---:B------:R-:W-:Y:S02]  /*08a0*/  ISETP.EQ.AND P4, PT, R10.reuse, -0x14, PT ;  /* 0xffffffec0a00780c */ /* 0x040fe40003f82270 */
[C---:B------:R-:W-:Y:S02]  /*08b0*/  ISETP.EQ.AND P2, PT, R10.reuse, -0x10, PT ;  /* 0xfffffff00a00780c */ /* 0x040fe40003f42270 */
[C---:B------:R-:W-:Y:S02]  /*08c0*/  ISETP.EQ.AND P1, PT, R10.reuse, -0xc, PT ;  /* 0xfffffff40a00780c */ /* 0x040fe40003f22270 */
[C---:B------:R-:W-:Y:S02]  /*08d0*/  ISETP.EQ.AND P0, PT, R10.reuse, -0x8, PT ;  /* 0xfffffff80a00780c */ /* 0x040fe40003f02270 */
[----:B------:R-:W-:-:S03]  /*08e0*/  ISETP.EQ.AND P5, PT, R10, RZ, PT ;  /* 0x000000ff0a00720c */ /* 0x000fc60003fa2270 */
[----:B------:R-:W-:Y:S01]  /*08f0*/  @P3 IMAD.MOV.U32 R8, RZ, RZ, R12 ;  /* 0x000000ffff083224 */ /* 0x000fe200078e000c */
[C---:B------:R-:W-:Y:S01]  /*0900*/  ISETP.EQ.AND P3, PT, R10.reuse, -0x4, PT ;  /* 0xfffffffc0a00780c */ /* 0x040fe20003f62270 */
[--C-:B------:R-:W-:Y:S01]  /*0910*/  @P4 IMAD.MOV.U32 R8, RZ, RZ, R16.reuse ;  /* 0x000000ffff084224 */ /* 0x100fe200078e0010 */
[----:B------:R-:W-:Y:S01]  /*0920*/  @P4 MOV R9, R12 ;  /* 0x0000000c00094202 */ /* 0x000fe20000000f00 */
[----:B------:R-:W-:Y:S01]  /*0930*/  @P2 IMAD.MOV.U32 R9, RZ, RZ, R16 ;  /* 0x000000ffff092224 */ /* 0x000fe200078e0010 */
[----:B------:R-:W-:Y:S01]  /*0940*/  ISETP.EQ.AND P4, PT, R10, 0x4, PT ;  /* 0x000000040a00780c */ /* 0x000fe20003f82270 */
[----:B------:R-:W-:Y:S01]  /*0950*/  @P1 IMAD.MOV.U32 R9, RZ, RZ, R17 ;  /* 0x000000ffff091224 */ /* 0x000fe200078e0011 */
[----:B------:R-:W-:Y:S01]  /*0960*/  @P2 MOV R8, R17 ;  /* 0x0000001100082202 */ /* 0x000fe20000000f00 */
[----:B------:R-:W-:Y:S01]  /*0970*/  @P1 IMAD.MOV.U32 R8, RZ, RZ, R18 ;  /* 0x000000ffff081224 */ /* 0x000fe200078e0012 */
[----:B------:R-:W-:Y:S01]  /*0980*/  @P0 MOV R9, R18 ;  /* 0x0000001200090202 */ /* 0x000fe20000000f00 */
[----:B------:R-:W-:-:S04]  /*0990*/  @P0 IMAD.MOV.U32 R8, RZ, RZ, R19 ;  /* 0x000000ffff080224 */ /* 0x000fc800078e0013 */
[----:B------:R-:W-:Y:S01]  /*09a0*/  @P3 IMAD.MOV.U32 R9, RZ, RZ, R19 ;  /* 0x000000ffff093224 */ /* 0x000fe200078e0013 */
[----:B------:R-:W-:Y:S01]  /*09b0*/  @P3 MOV R8, R15 ;  /* 0x0000000f00083202 */ /* 0x000fe20000000f00 */
[----:B------:R-:W-:Y:S02]  /*09c0*/  @P5 IMAD.MOV.U32 R9, RZ, RZ, R15 ;  /* 0x000000ffff095224 */ /* 0x000fe400078e000f */
[----:B------:R-:W-:Y:S01]  /*09d0*/  @P5 IMAD.MOV.U32 R8, RZ, RZ, R0 ;  /* 0x000000ffff085224 */ /* 0x000fe200078e0000 */
[----:B------:R-:W-:Y:S01]  /*09e0*/  @P4 MOV R9, R0 ;  /* 0x0000000000094202 */ /* 0x000fe20000000f00 */
[----:B------:R-:W-:Y:S06]  /*09f0*/  @!P6 BRA `(.L_x_15) ;  /* 0x000000000028e947 */ /* 0x000fec0003800000 */
[----:B------:R-:W-:Y:S01]  /*0a00*/  @P1 IMAD.MOV.U32 R12, RZ, RZ, R16 ;  /* 0x000000ffff0c1224 */ /* 0x000fe200078e0010 */
[----:B------:R-:W-:Y:S01]  /*0a10*/  LOP3.LUT R13, R13, 0x1f, RZ, 0xc0, !PT ;  /* 0x0000001f0d0d7812 */ /* 0x000fe200078ec0ff */
[----:B------:R-:W-:Y:S01]  /*0a20*/  @P0 IMAD.MOV.U32 R12, RZ, RZ, R17 ;  /* 0x000000ffff0c0224 */ /* 0x000fe200078e0011 */
[----:B------:R-:W-:Y:S02]  /*0a30*/  ISETP.EQ.AND P0, PT, R10, 0x8, PT ;  /* 0x000000080a00780c */ /* 0x000fe40003f02270 */
[----:B------:R-:W-:Y:S01]  /*0a40*/  @P3 MOV R12, R18 ;  /* 0x00000012000c3202 */ /* 0x000fe20000000f00 */
[----:B------:R-:W-:Y:S01]  /*0a50*/  @P5 IMAD.MOV.U32 R12, RZ, RZ, R19 ;  /* 0x000000ffff0c5224 */ /* 0x000fe200078e0013 */
[----:B------:R-:W-:Y:S01]  /*0a60*/  SHF.L.W.U32.HI R8, R9, R13, R8 ;  /* 0x0000000d09087219 */ /* 0x000fe20000010e08 */
[----:B------:R-:W-:-:S08]  /*0a70*/  @P4 IMAD.MOV.U32 R12, RZ, RZ, R15 ;  /* 0x000000ffff0c4224 */ /* 0x000fd000078e000f */
[----:B------:R-:W-:-:S04]  /*0a80*/  @P0 MOV R12, R0 ;  /* 0x00000000000c0202 */ /* 0x000fc80000000f00 */
[----:B------:R-:W-:-:S07]  /*0a90*/  SHF.L.W.U32.HI R9, R12, R13, R9 ;  /* 0x0000000d0c097219 */ /* 0x000fce0000010e09 */
.L_x_15:
[----:B------:R-:W-:Y:S05]  /*0aa0*/  BSYNC.RECONVERGENT B3 ;  /* 0x0000000000037941 */ /* 0x000fea0003800200 */
.L_x_14:
[C---:B------:R-:W-:Y:S01]  /*0ab0*/  SHF.L.W.U32.HI R15, R9.reuse, 0x2, R8 ;  /* 0x00000002090f7819 */ /* 0x040fe20000010e08 */
[----:B------:R-:W-:Y:S01]  /*0ac0*/  IMAD.SHL.U32 R9, R9, 0x4, RZ ;  /* 0x0000000409097824 */ /* 0x000fe200078e00ff */
[----:B------:R-:W-:Y:S01]  /*0ad0*/  UMOV UR4, 0x54442d19 ;  /* 0x54442d1900047882 */ /* 0x000fe20000000000 */
[----:B------:R-:W-:Y:S01]  /*0ae0*/  UMOV UR5, 0x3bf921fb ;  /* 0x3bf921fb00057882 */ /* 0x000fe20000000000 */
[----:B------:R-:W-:Y:S02]  /*0af0*/  SHF.R.S32.HI R0, RZ, 0x1f, R15 ;  /* 0x0000001fff007819 */ /* 0x000fe4000001140f */
[----:B------:R-:W-:Y:S02]  /*0b00*/  ISETP.GE.AND P0, PT, R15, RZ, PT ;  /* 0x000000ff0f00720c */ /* 0x000fe40003f06270 */
[C---:B------:R-:W-:Y:S02]  /*0b10*/  LOP3.LUT R12, R0.reuse, R9, RZ, 0x3c, !PT ;  /* 0x00000009000c7212 */ /* 0x040fe400078e3cff */
[----:B------:R-:W-:-:S02]  /*0b20*/  LOP3.LUT R13, R0, R15, RZ, 0x3c, !PT ;  /* 0x0000000f000d7212 */ /* 0x000fc400078e3cff */
[----:B------:R-:W-:Y:S02]  /*0b30*/  SHF.R.U32.HI R0, RZ, 0x1e, R8 ;  /* 0x0000001eff007819 */ /* 0x000fe40000011608 */
[----:B------:R-:W3:Y:S02]  /*0b40*/  I2F.F64.S64 R10, R12 ;  /* 0x0000000c000a7312 */ /* 0x000ee40000301c00 */
[----:B------:R-:W-:Y:S01]  /*0b50*/  LEA.HI R0, R15, R0, RZ, 0x1 ;  /* 0x000000000f007211 */ /* 0x000fe200078f08ff */
[----:B---3--:R-:W-:-:S10]  /*0b60*/  DMUL R10, R10, UR4 ;  /* 0x000000040a0a7c28 */ /* 0x008fd40008000000 */
[----:B------:R-:W3:Y:S02]  /*0b70*/  F2F.F32.F64 R10, R10 ;  /* 0x0000000a000a7310 */ /* 0x000ee40000301000 */
[----:B---3--:R-:W-:-:S07]  /*0b80*/  FSEL R8, -R10, R10, !P0 ;  /* 0x0000000a0a087208 */ /* 0x008fce0004000100 */
.L_x_12:
[----:B------:R-:W-:Y:S05]  /*0b90*/  BSYNC.RECONVERGENT B2 ;  /* 0x0000000000027941 */ /* 0x000fea0003800200 */
.L_x_11:
[----:B------:R-:W-:Y:S01]  /*0ba0*/  MOV R10, 0x37cbac00 ;  /* 0x37cbac00000a7802 */ /* 0x000fe20000000f00 */
[----:B------:R-:W-:Y:S01]  /*0bb0*/  FMUL R9, R8, R8 ;  /* 0x0000000808097220 */ /* 0x000fe20000400000 */
[C---:B------:R-:W-:Y:S01]  /*0bc0*/  LOP3.LUT R11, R0.reuse, 0x1, RZ, 0xc0, !PT ;  /* 0x00000001000b7812 */ /* 0x040fe200078ec0ff */
[----:B------:R-:W-:Y:S01]  /*0bd0*/  IMAD.MOV.U32 R12, RZ, RZ, 0x3d2aaabb ;  /* 0x3d2aaabbff0c7424 */ /* 0x000fe200078e00ff */
[----:B------:R-:W-:Y:S01]  /*0be0*/  MOV R13, 0x3effffff ;  /* 0x3effffff000d7802 */ /* 0x000fe20000000f00 */
[----:B------:R-:W-:Y:S01]  /*0bf0*/  FFMA R10, R9, R10, -0.0013887860113754868507 ;  /* 0xbab607ed090a7423 */ /* 0x000fe2000000000a */
[----:B------:R-:W-:Y:S02]  /*0c00*/  ISETP.NE.U32.AND P0, PT, R11, 0x1, PT ;  /* 0x000000010b00780c */ /* 0x000fe40003f05070 */
[----:B------:R-:W-:Y:S02]  /*0c10*/  LOP3.LUT P1, RZ, R0, 0x2, RZ, 0xc0, !PT ;  /* 0x0000000200ff7812 */ /* 0x000fe4000782c0ff */
[----:B------:R-:W-:-:S02]  /*0c20*/  FSEL R10, R10, -0.00019574658654164522886, !P0 ;  /* 0xb94d41530a0a7808 */ /* 0x000fc40004000000 */
[----:B------:R-:W-:Y:S02]  /*0c30*/  FSEL R12, R12, 0.0083327032625675201416, !P0 ;  /* 0x3c0885e40c0c7808 */ /* 0x000fe40004000000 */
[----:B------:R-:W-:Y:S02]  /*0c40*/  FSEL R0, R8, 1, P0 ;  /* 0x3f80000008007808 */ /* 0x000fe40000000000 */
[----:B------:R-:W-:Y:S01]  /*0c50*/  FSEL R13, -R13, -0.16666662693023681641, !P0 ;  /* 0xbe2aaaa80d0d7808 */ /* 0x000fe20004000100 */
[C---:B------:R-:W-:Y:S02]  /*0c60*/  FFMA R10, R9.reuse, R10, R12 ;  /* 0x0000000a090a7223 */ /* 0x040fe4000000000c */
[C---:B------:R-:W-:Y:S02]  /*0c70*/  FFMA R11, R9.reuse, R0, RZ ;  /* 0x00000000090b7223 */ /* 0x040fe400000000ff */
[----:B------:R-:W-:Y:S01]  /*0c80*/  FFMA R10, R9, R10, R13 ;  /* 0x0000000a090a7223 */ /* 0x000fe2000000000d */
[----:B------:R-:W-:-:S03]  /*0c90*/  IMAD.MOV.U32 R9, RZ, RZ, 0x3e99999a ;  /* 0x3e99999aff097424 */ /* 0x000fc600078e00ff */
[----:B------:R-:W-:-:S04]  /*0ca0*/  FFMA R0, R11, R10, R0 ;  /* 0x0000000a0b007223 */ /* 0x000fc80000000000 */
[----:B------:R-:W-:-:S04]  /*0cb0*/  @P1 FADD R0, RZ, -R0 ;  /* 0x80000000ff001221 */ /* 0x000fc80000000000 */
[----:B------:R-:W-:-:S04]  /*0cc0*/  FFMA R0, R0, R9, 0.69999998807907104492 ;  /* 0x3f33333300007423 */ /* 0x000fc80000000009 */
[----:B------:R-:W-:Y:S01]  /*0cd0*/  FMUL R0, R0, 100 ;  /* 0x42c8000000007820 */ /* 0x000fe20000400000 */
[----:B------:R-:W-:Y:S06]  /*0ce0*/  BRA `(.L_x_16) ;  /* 0x0000000000047947 */ /* 0x000fec0003800000 */
.L_x_10:
[----:B------:R3:W4:Y:S02]  /*0cf0*/  LDS R0, [R5+0x48] ;  /* 0x0000480005007984 */ /* 0x0007240000000800 */
.L_x_16:
[----:B------:R-:W-:Y:S05]  /*0d00*/  BSYNC.RECONVERGENT B1 ;  /* 0x0000000000017941 */ /* 0x000fea0003800200 */
.L_x_9:
[----:B------:R-:W-:Y:S01]  /*0d10*/  ISETP.NE.AND P0, PT, R2, 0x63, PT ;  /* 0x000000630200780c */ /* 0x000fe20003f05270 */
[----:B------:R-:W-:-:S12]  /*0d20*/  BSSY.RECONVERGENT B1, `(.L_x_17) ;  /* 0x0000014000017945 */ /* 0x000fd80003800200 */
[----:B------:R-:W-:Y:S05]  /*0d30*/  @P0 BRA `(.L_x_18) ;  /* 0x0000000000440947 */ /* 0x000fea0003800000 */
[----:B------:R-:W-:-:S04]  /*0d40*/  FMUL R6, R6, 0.25 ;  /* 0x3e80000006067820 */ /* 0x000fc80000400000 */
[C---:B0--3--:R-:W-:Y:S01]  /*0d50*/  FMUL R5, |R6|.reuse, 16777216 ;  /* 0x4b80000006057820 */ /* 0x049fe20000400200 */
[C---:B------:R-:W-:Y:S01]  /*0d60*/  FSETP.GEU.AND P0, PT, |R6|.reuse, 1.175494350822287508e-38, PT ;  /* 0x008000000600780b */ /* 0x040fe20003f0e200 */
[----:B------:R-:W-:-:S03]  /*0d70*/  FADD R11, R6, R6 ;  /* 0x00000006060b7221 */ /* 0x000fc60000000000 */
[----:B------:R-:W-:-:S04]  /*0d80*/  FSEL R5, R5, |R6|, !P0 ;  /* 0x4000000605057208 */ /* 0x000fc80004000000 */
[----:B------:R-:W0:Y:S05]  /*0d90*/  MUFU.LG2 R8, R5 ;  /* 0x0000000500087308 */ /* 0x000e2a0000000c00 */
[----:B0-----:R-:W-:Y:S01]  /*0da0*/  @!P0 FADD R8, R8, -24 ;  /* 0xc1c0000008088421 */ /* 0x001fe20000000000 */
[----:B------:R-:W-:-:S03]  /*0db0*/  FSETP.NEU.AND P0, PT, R11, R6, PT ;  /* 0x000000060b00720b */ /* 0x000fc60003f0d000 */
[----:B------:R-:W-:-:S04]  /*0dc0*/  FMUL R8, R8, -0.6666666865348815918 ;  /* 0xbf2aaaab08087820 */ /* 0x000fc80000400000 */
[----:B------:R-:W0:Y:S02]  /*0dd0*/  MUFU.EX2 R9, R8 ;  /* 0x0000000800097308 */ /* 0x000e240000000800 */
[----:B0-----:R-:W-:-:S04]  /*0de0*/  FMUL R10, |R6|, R9 ;  /* 0x00000009060a7220 */ /* 0x001fc80000400200 */
[----:B------:R-:W-:-:S04]  /*0df0*/  FMUL R9, R9, -R10 ;  /* 0x8000000a09097220 */ /* 0x000fc80000400000 */
[----:B------:R-:W-:-:S04]  /*0e00*/  FFMA R9, R10, R9, 1 ;  /* 0x3f8000000a097423 */ /* 0x000fc80000000009 */
[----:B------:R-:W-:-:S04]  /*0e10*/  FMUL R9, R9, 0.3333333432674407959 ;  /* 0x3eaaaaab09097820 */ /* 0x000fc80000400000 */
[----:B------:R-:W-:-:S04]  /*0e20*/  @P0 FFMA R11, R10, R9, R10 ;  /* 0x000000090a0b0223 */ /* 0x000fc8000000000a */
[----:B------:R-:W-:Y:S01]  /*0e30*/  FMUL R5, R11, 100 ;  /* 0x42c800000b057820 */ /* 0x000fe20000400000 */
[----:B------:R-:W-:Y:S06]  /*0e40*/  BRA `(.L_x_19) ;  /* 0x0000000000047947 */ /* 0x000fec0003800000 */
.L_x_18:
[----:B0--3--:R-:W0:Y:S02]  /*0e50*/  LDS R5, [R5+0x50] ;  /* 0x0000500005057984 */ /* 0x009e240000000800 */
.L_x_19:
[----:B------:R-:W-:Y:S05]  /*0e60*/  BSYNC.RECONVERGENT B1 ;  /* 0x0000000000017941 */ /* 0x000fea0003800200 */
.L_x_17:
[----:B------:R-:W3:Y:S01]  /*0e70*/  LDC.64 R8, c[0x0][0x380] ;  /* 0x0000e000ff087b82 */ /* 0x000ee20000000a00 */
[----:B-12---:R-:W-:Y:S01]  /*0e80*/  FADD R7, R7, R4 ;  /* 0x0000000407077221 */ /* 0x006fe20000000000 */
[----:B------:R-:W-:-:S03]  /*0e90*/  IMAD R3, R3, 0x64, R2 ;  /* 0x0000006403037824 */ /* 0x000fc600078e0202 */
[----:B----4-:R-:W-:-:S04]  /*0ea0*/  FADD R0, R7, R0 ;  /* 0x0000000007007221 */ /* 0x010fc80000000000 */
[----:B0-----:R-:W-:-:S04]  /*0eb0*/  FADD R0, R0, R5 ;  /* 0x0000000500007221 */ /* 0x001fc80000000000 */
[----:B------:R-:W-:Y:S01]  /*0ec0*/  FMUL R5, R0, 0.25 ;  /* 0x3e80000000057820 */ /* 0x000fe20000400000 */
[----:B---3--:R-:W-:-:S05]  /*0ed0*/  IMAD.WIDE R2, R3, 0x4, R8 ;  /* 0x0000000403027825 */ /* 0x008fca00078e0208 */
[----:B------:R-:W-:Y:S01]  /*0ee0*/  STG.E desc[UR6][R2.64], R5 ;  /* 0x0000000502007986 */ /* 0x000fe2000c101906 */
[----:B------:R-:W-:Y:S05]  /*0ef0*/  EXIT ;  /* 0x000000000000794d */ /* 0x000fea0003800000 */
        .weak           $__internal_0_$__cuda_sm20_sqrt_rn_f32_slowpath
        .type           $__internal_0_$__cuda_sm20_sqrt_rn_f32_slowpath,@function
        .size           $__internal_0_$__cuda_sm20_sqrt_rn_f32_slowpath,(.L_x_22 - $__internal_0_$__cuda_sm20_sqrt_rn_f32_slowpath)
$__internal_0_$__cuda_sm20_sqrt_rn_f32_slowpath:
[----:B------:R-:W-:-:S13]  /*0f00*/  LOP3.LUT P0, RZ, R0, 0x7fffffff, RZ, 0xc0, !PT ;  /* 0x7fffffff00ff7812 */ /* 0x000fda000780c0ff */
[----:B------:R-:W-:Y:S01]  /*0f10*/  @!P0 MOV R7, R0 ;  /* 0x0000000000078202 */ /* 0x000fe20000000f00 */
[----:B------:R-:W-:Y:S06]  /*0f20*/  @!P0 BRA `(.L_x_20) ;  /* 0x0000000000408947 */ /* 0x000fec0003800000 */
[----:B------:R-:W-:-:S13]  /*0f30*/  FSETP.GEU.FTZ.AND P0, PT, R0, RZ, PT ;  /* 0x000000ff0000720b */ /* 0x000fda0003f1e000 */
[----:B------:R-:W-:Y:S01]  /*0f40*/  @!P0 IMAD.MOV.U32 R7, RZ, RZ, 0x7fffffff ;  /* 0x7fffffffff078424 */ /* 0x000fe200078e00ff */
[----:B------:R-:W-:Y:S06]  /*0f50*/  @!P0 BRA `(.L_x_20) ;  /* 0x0000000000348947 */ /* 0x000fec0003800000 */
[----:B------:R-:W-:-:S13]  /*0f60*/  FSETP.GTU.FTZ.AND P0, PT, |R0|, +INF , PT ;  /* 0x7f8000000000780b */ /* 0x000fda0003f1c200 */
[----:B------:R-:W-:Y:S01]  /*0f70*/  @P0 FADD.FTZ R7, R0, 1 ;  /* 0x3f80000000070421 */ /* 0x000fe20000010000 */
[----:B------:R-:W-:Y:S06]  /*0f80*/  @P0 BRA `(.L_x_20) ;  /* 0x0000000000280947 */ /* 0x000fec0003800000 */
[----:B------:R-:W-:-:S13]  /*0f90*/  FSETP.NEU.FTZ.AND P0, PT, |R0|, +INF , PT ;  /* 0x7f8000000000780b */ /* 0x000fda0003f1d200 */
[----:B------:R-:W-:-:S04]  /*0fa0*/  @P0 FFMA R8, R0, 1.84467440737095516160e+19, RZ ;  /* 0x5f80000000080823 */ /* 0x000fc800000000ff */
[----:B------:R-:W0:Y:S02]  /*0fb0*/  @P0 MUFU.RSQ R7, R8 ;  /* 0x0000000800070308 */ /* 0x000e240000001400 */
[----:B0-----:R-:W-:Y:S01]  /*0fc0*/  @P0 FMUL.FTZ R9, R8, R7 ;  /* 0x0000000708090220 */ /* 0x001fe20000410000 */
[----:B------:R-:W-:Y:S01]  /*0fd0*/  @P0 FMUL.FTZ R11, R7, 0.5 ;  /* 0x3f000000070b0820 */ /* 0x000fe20000410000 */
[----:B------:R-:W-:Y:S02]  /*0fe0*/  @!P0 MOV R7, R0 ;  /* 0x0000000000078202 */ /* 0x000fe40000000f00 */
[----:B------:R-:W-:-:S04]  /*0ff0*/  @P0 FADD.FTZ R10, -R9, -RZ ;  /* 0x800000ff090a0221 */ /* 0x000fc80000010100 */
[----:B------:R-:W-:-:S04]  /*1000*/  @P0 FFMA R10, R9, R10, R8 ;  /* 0x0000000a090a0223 */ /* 0x000fc80000000008 */
[----:B------:R-:W-:-:S04]  /*1010*/  @P0 FFMA R10, R10, R11, R9 ;  /* 0x0000000b0a0a0223 */ /* 0x000fc80000000009 */
[----:B------:R-:W-:-:S07]  /*1020*/  @P0 FMUL.FTZ R7, R10, 2.3283064365386962891e-10 ;  /* 0x2f8000000a070820 */ /* 0x000fce0000410000 */
.L_x_20:
[----:B------:R-:W-:Y:S02]  /*1030*/  HFMA2 R9, -RZ, RZ, 0, 0 ;  /* 0x00000000ff097431 */ /* 0x000fe400000001ff */
[----:B------:R-:W-:-:S04]  /*1040*/  IMAD.MOV.U32 R8, RZ, RZ, R12 ;  /* 0x000000ffff087224 */ /* 0x000fc800078e000c */
[----:B------:R-:W-:Y:S05]  /*1050*/  RET.REL.NODEC R8 `(_Z18JacobiSharedKernelPfS_) ;  /* 0xffffffec08e87950 */ /* 0x000fea0003c3ffff */
.L_x_21:
[----:B------:R-:W-:-:S00]  /*1060*/  BRA `(.L_x_21) ;  /* 0xfffffffc00fc7947 */ /* 0x000fc0000383ffff */
[----:B------:R-:W-:-:S00]  /*1070*/  NOP ;  /* 0x0000000000007918 */ /* 0x000fc00000000000 */
        /* <DEDUP_REMOVED lines=8> */
.L_x_22:


//--------------------- .nv.global.init           --------------------------
	.section	.nv.global.init,"aw",@progbits
	.align	4
.nv.global.init:
	.type		__cudart_i2opi_f,@object
	.size		__cudart_i2opi_f,(.L_0 - __cudart_i2opi_f)
__cudart_i2opi_f:
        /*0000*/ 	.byte	0x41, 0x90, 0x43, 0x3c, 0x99, 0x95, 0x62, 0xdb, 0xc0, 0xdd, 0x34, 0xf5, 0xd1, 0x57, 0x27, 0xfc
        /*0010*/ 	.byte	0x29, 0x15, 0x44, 0x4e, 0x6e, 0x83, 0xf9, 0xa2
.L_0:


//--------------------- .nv.shared._Z18JacobiSharedKernelPfS_ --------------------------
	.section	.nv.shared._Z18JacobiSharedKernelPfS_,"aw",@nobits
	.sectionflags	@""
	.align	4
.nv.shared._Z18JacobiSharedKernelPfS_:
	.zero		2320


//--------------------- .nv.shared.reserved.0     --------------------------
	.section	.nv.shared.reserved.0,"aw",@nobits
	.weak		__nv_reservedSMEM_offset_0_alias
	.size		__nv_reservedSMEM_offset_0_alias, 0, 64
	.other		__nv_reservedSMEM_offset_0_alias,@"STO_CUDA_RESERVED_SHARED STV_DEFAULT"
__nv_reservedSMEM_offset_0_alias:
	.zero		0
	.zero		64


//--------------------- .nv.constant0._Z18JacobiSharedKernelPfS_ --------------------------
	.section	.nv.constant0._Z18JacobiSharedKernelPfS_,"a",@progbits
	.sectionflags	@""
	.align	4
.nv.constant0._Z18JacobiSharedKernelPfS_:
	.zero		912


//--------------------- SYMBOLS --------------------------

	.type		.nv.reservedSmem.offset0,@object
	.size		.nv.reservedSmem.offset0,0x4
	.type		.nv.reservedSmem.cap,@object
	.size		.nv.reservedSmem.cap,0x4
